//
// Generated by NVIDIA NVVM Compiler
//
// Compiler Build ID: CL-36424714
// Cuda compilation tools, release 13.0, V13.0.88
// Based on NVVM 20.0.0
//

.version 9.0
.target sm_100
.address_size 64


.entry _Z7collatzlPili(
	.param .u64 _Z7collatzlPili_param_0,
	.param .u64 .ptr .align 1 _Z7collatzlPili_param_1,
	.param .u64 _Z7collatzlPili_param_2,
	.param .u32 _Z7collatzlPili_param_3
)
{
	.reg .pred 	%p<6>;
	.reg .b32 	%r<13>;
	.reg .b64 	%rd<15>;

	ld.param.u64 	%rd8, [_Z7collatzlPili_param_0];
	ld.param.u64 	%rd9, [_Z7collatzlPili_param_1];
	cvta.to.global.u64 	%rd1, %rd9;
	mov.u32 	%r4, %tid.x;
	cvt.u64.u32 	%rd10, %r4;
	mov.u32 	%r5, %ctaid.x;
	mov.u32 	%r6, %ntid.x;
	mul.wide.u32 	%rd11, %r5, %r6;
	add.s64 	%rd2, %rd11, %rd10;
	setp.gt.s64 	%p1, %rd2, %rd8;
	@%p1 bra 	$L__BB0_9;
	setp.eq.s64 	%p2, %rd2, 0;
	mov.b32 	%r12, 1;
	@%p2 bra 	$L__BB0_7;
	add.s64 	%rd13, %rd2, 1;
	mov.b32 	%r12, 1;
$L__BB0_3:
	add.s32 	%r12, %r12, 1;
	and.b64  	%rd12, %rd13, 1;
	setp.eq.b64 	%p3, %rd12, 1;
	@%p3 bra 	$L__BB0_5;
	shr.s64 	%rd13, %rd13, 1;
	bra.uni 	$L__BB0_6;
$L__BB0_5:
	mad.lo.s64 	%rd13, %rd13, 3, 1;
$L__BB0_6:
	setp.ne.s64 	%p4, %rd13, 1;
	@%p4 bra 	$L__BB0_3;
$L__BB0_7:
	ld.global.u32 	%r9, [%rd1];
	setp.le.s32 	%p5, %r12, %r9;
	@%p5 bra 	$L__BB0_9;
	atom.global.max.s32 	%r10, [%rd1], %r12;
$L__BB0_9:
	ret;

}


// ===== COMPILED SASS (sm_100) =====

	.target	sm_100

	.elftype	@"ET_EXEC"


//--------------------- .note.nv.tkinfo           --------------------------
	.section	.note.nv.tkinfo,"",@"SHT_NOTE"
	.sectionflags	@"SHF_NOTE_NV_TKINFO"
	.tkinfo
        /*0018*/ 	.word	0x00000002
        /*0030*/ 	.string	""
        /*0030*/ 	.string	"ptxas"
        /*0030*/ 	.string	"Cuda compilation tools, release 13.0, V13.0.88"
        /*0030*/ 	.string	"Build cuda_13.0.r13.0/compiler.36424714_0"
        /*0030*/ 	.string	"-arch sm_100 -m 64 "



//--------------------- .note.nv.cuinfo           --------------------------
	.section	.note.nv.cuinfo,"",@"SHT_NOTE"
	.sectionflags	@"SHF_NOTE_NV_CUINFO"
        /*0018*/ 	.short	0x0002
        /*001a*/ 	.short	0x0064
        /*001c*/ 	.short	0x0082
	.zero		2


//--------------------- .nv.info                  --------------------------
	.section	.nv.info,"",@"SHT_CUDA_INFO"
	.align	4


	//----- nvinfo : EIATTR_REGCOUNT
	.align		4
        /*0000*/ 	.byte	0x04, 0x2f
        /*0002*/ 	.short	(.L_1 - .L_0)
	.align		4
.L_0:
        /*0004*/ 	.word	index@(_Z7collatzlPili)
        /*0008*/ 	.word	0x0000000e


	//----- nvinfo : EIATTR_FRAME_SIZE
	.align		4
.L_1:
        /*000c*/ 	.byte	0x04, 0x11
        /*000e*/ 	.short	(.L_3 - .L_2)
	.align		4
.L_2:
        /*0010*/ 	.word	index@(_Z7collatzlPili)
        /*0014*/ 	.word	0x00000000


	//----- nvinfo : EIATTR_MIN_STACK_SIZE
	.align		4
.L_3:
        /*0018*/ 	.byte	0x04, 0x12
        /*001a*/ 	.short	(.L_5 - .L_4)
	.align		4
.L_4:
        /*001c*/ 	.word	index@(_Z7collatzlPili)
        /*0020*/ 	.word	0x00000000
.L_5:


//--------------------- .nv.compat                --------------------------
	.section	.nv.compat,"",@"SHT_CUDA_COMPAT_INFO"
	.align	4
        /*0000*/ 	.byte	0x02, 0x09, 0x00, 0x00, 0x02, 0x02, 0x01, 0x00, 0x02, 0x05, 0x05, 0x00, 0x03, 0x07, 0x01, 0x01
        /*0010*/ 	.byte	0x02, 0x03, 0x00, 0x00, 0x02, 0x06, 0x01, 0x00, 0x04, 0x0b, 0x08, 0x00, 0x09, 0x00, 0x00, 0x00
        /*0020*/ 	.byte	0x00, 0x00, 0x00, 0x00


//--------------------- .nv.info._Z7collatzlPili  --------------------------
	.section	.nv.info._Z7collatzlPili,"",@"SHT_CUDA_INFO"
	.sectionflags	@""
	.align	4


	//----- nvinfo : EIATTR_CUDA_API_VERSION
	.align		4
        /*0000*/ 	.byte	0x04, 0x37
        /*0002*/ 	.short	(.L_7 - .L_6)
.L_6:
        /*0004*/ 	.word	0x00000082


	//----- nvinfo : EIATTR_KPARAM_INFO
	.align		4
.L_7:
        /*0008*/ 	.byte	0x04, 0x17
        /*000a*/ 	.short	(.L_9 - .L_8)
.L_8:
        /*000c*/ 	.word	0x00000000
        /*0010*/ 	.short	0x0003
        /*0012*/ 	.short	0x0018
        /*0014*/ 	.byte	0x00, 0xf0, 0x11, 0x00


	//----- nvinfo : EIATTR_KPARAM_INFO
	.align		4
.L_9:
        /*0018*/ 	.byte	0x04, 0x17
        /*001a*/ 	.short	(.L_11 - .L_10)
.L_10:
        /*001c*/ 	.word	0x00000000
        /*0020*/ 	.short	0x0002
        /*0022*/ 	.short	0x0010
        /*0024*/ 	.byte	0x00, 0xf0, 0x21, 0x00


	//----- nvinfo : EIATTR_KPARAM_INFO
	.align		4
.L_11:
        /*0028*/ 	.byte	0x04, 0x17
        /*002a*/ 	.short	(.L_13 - .L_12)
.L_12:
        /*002c*/ 	.word	0x00000000
        /*0030*/ 	.short	0x0001
        /*0032*/ 	.short	0x0008
        /*0034*/ 	.byte	0x00, 0xf5, 0x21, 0x00


	//----- nvinfo : EIATTR_KPARAM_INFO
	.align		4
.L_13:
        /*0038*/ 	.byte	0x04, 0x17
        /*003a*/ 	.short	(.L_15 - .L_14)
.L_14:
        /*003c*/ 	.word	0x00000000
        /*0040*/ 	.short	0x0000
        /*0042*/ 	.short	0x0000
        /*0044*/ 	.byte	0x00, 0xf0, 0x21, 0x00


	//----- nvinfo : EIATTR_SPARSE_MMA_MASK
	.align		4
.L_15:
        /*0048*/ 	.byte	0x03, 0x50
        /*004a*/ 	.short	0x0000


	//----- nvinfo : EIATTR_MAXREG_COUNT
	.align		4
        /*004c*/ 	.byte	0x03, 0x1b
        /*004e*/ 	.short	0x00ff


	//----- nvinfo : EIATTR_MERCURY_ISA_VERSION
	.align		4
        /*0050*/ 	.byte	0x03, 0x5f
        /*0052*/ 	.short	0x0101


	//----- nvinfo : EIATTR_INT_WARP_WIDE_INSTR_OFFSETS
	.align		4
        /*0054*/ 	.byte	0x04, 0x31
        /*0056*/ 	.short	(.L_17 - .L_16)


	//   ....[0]....
.L_16:
        /*0058*/ 	.word	0x00000280


	//   ....[1]....
        /*005c*/ 	.word	0x00000290


	//----- nvinfo : EIATTR_VRC_CTA_INIT_COUNT
	.align		4
.L_17:
        /*0060*/ 	.byte	0x02, 0x4a
	.zero		1
	.zero		1


	//----- nvinfo : EIATTR_EXIT_INSTR_OFFSETS
	.align		4
        /*0064*/ 	.byte	0x04, 0x1c
        /*0066*/ 	.short	(.L_19 - .L_18)


	//   ....[0]....
.L_18:
        /*0068*/ 	.word	0x00000090


	//   ....[1]....
        /*006c*/ 	.word	0x00000260


	//   ....[2]....
        /*0070*/ 	.word	0x000002e0


	//----- nvinfo : EIATTR_CRS_STACK_SIZE
	.align		4
.L_19:
        /*0074*/ 	.byte	0x04, 0x1e
        /*0076*/ 	.short	(.L_21 - .L_20)
.L_20:
        /*0078*/ 	.word	0x00000000


	//----- nvinfo : EIATTR_CBANK_PARAM_SIZE
	.align		4
.L_21:
        /*007c*/ 	.byte	0x03, 0x19
        /*007e*/ 	.short	0x001c


	//----- nvinfo : EIATTR_PARAM_CBANK
	.align		4
        /*0080*/ 	.byte	0x04, 0x0a
        /*0082*/ 	.short	(.L_23 - .L_22)
	.align		4
.L_22:
        /*0084*/ 	.word	index@(.nv.constant0._Z7collatzlPili)
        /*0088*/ 	.short	0x0380
        /*008a*/ 	.short	0x001c


	//----- nvinfo : EIATTR_SW_WAR
	.align		4
.L_23:
        /*008c*/ 	.byte	0x04, 0x36
        /*008e*/ 	.short	(.L_25 - .L_24)
.L_24:
        /*0090*/ 	.word	0x00000008
.L_25:


//--------------------- .nv.callgraph             --------------------------
	.section	.nv.callgraph,"",@"SHT_CUDA_CALLGRAPH"
	.align	4
	.sectionentsize	8
	.align		4
        /*0000*/ 	.word	0x00000000
	.align		4
        /*0004*/ 	.word	0xffffffff
	.align		4
        /*0008*/ 	.word	0x00000000
	.align		4
        /*000c*/ 	.word	0xfffffffe
	.align		4
        /*0010*/ 	.word	0x00000000
	.align		4
        /*0014*/ 	.word	0xfffffffd
	.align		4
        /*0018*/ 	.word	0x00000000
	.align		4
        /*001c*/ 	.word	0xfffffffc


//--------------------- .text._Z7collatzlPili     --------------------------
	.section	.text._Z7collatzlPili,"ax",@progbits
	.align	128
.text._Z7collatzlPili:
        .type           _Z7collatzlPili,@function
        .size           _Z7collatzlPili,(.L_x_4 - _Z7collatzlPili)
        .other          _Z7collatzlPili,@"STO_CUDA_ENTRY STV_DEFAULT"
_Z7collatzlPili:
[----:B------:R-:W-:Y:S01]  /*0000*/  LDC R1, c[0x0][0x37c] ;  /* 0x0000df00ff017b82 */ /* 0x000fe20000000800 */
[----:B------:R-:W0:Y:S07]  /*0010*/  S2R R2, SR_TID.X ;  /* 0x0000000000027919 */ /* 0x000e2e0000002100 */
[----:B------:R-:W0:Y:S01]  /*0020*/  S2UR UR4, SR_CTAID.X ;  /* 0x00000000000479c3 */ /* 0x000e220000002500 */
[----:B------:R-:W1:Y:S01]  /*0030*/  LDCU.64 UR6, c[0x0][0x380] ;  /* 0x00007000ff0677ac */ /* 0x000e620008000a00 */
[----:B------:R-:W-:-:S06]  /*0040*/  IMAD.MOV.U32 R3, RZ, RZ, RZ ;  /* 0x000000ffff037224 */ /* 0x000fcc00078e00ff */
[----:B------:R-:W0:Y:S02]  /*0050*/  LDC R5, c[0x0][0x360] ;  /* 0x0000d800ff057b82 */ /* 0x000e240000000800 */
[----:B0-----:R-:W-:-:S03]  /*0060*/  IMAD.WIDE.U32 R2, R5, UR4, R2 ;  /* 0x0000000405027c25 */ /* 0x001fc6000f8e0002 */
[----:B-1----:R-:W-:-:S04]  /*0070*/  ISETP.GT.U32.AND P0, PT, R2, UR6, PT ;  /* 0x0000000602007c0c */ /* 0x002fc8000bf04070 */
[----:B------:R-:W-:-:S13]  /*0080*/  ISETP.GT.AND.EX P0, PT, R3, UR7, PT, P0 ;  /* 0x0000000703007c0c */ /* 0x000fda000bf04300 */
[----:B------:R-:W-:Y:S05]  /*0090*/  @P0 EXIT ;  /* 0x000000000000094d */ /* 0x000fea0003800000 */
[----:B------:R-:W0:Y:S01]  /*00a0*/  LDC.64 R4, c[0x0][0x388] ;  /* 0x0000e200ff047b82 */ /* 0x000e220000000a00 */
[----:B------:R-:W0:Y:S02]  /*00b0*/  LDCU.64 UR6, c[0x0][0x358] ;  /* 0x00006b00ff0677ac */ /* 0x000e240008000a00 */
[----:B0-----:R0:W5:Y:S01]  /*00c0*/  LDG.E R7, desc[UR6][R4.64] ;  /* 0x0000000604077981 */ /* 0x001162000c1e1900 */
[----:B------:R-:W-:Y:S01]  /*00d0*/  ISETP.NE.U32.AND P0, PT, R2, RZ, PT ;  /* 0x000000ff0200720c */ /* 0x000fe20003f05070 */
[----:B------:R-:W-:Y:S01]  /*00e0*/  BSSY.RECONVERGENT B0, `(.L_x_0) ;  /* 0x0000016000007945 */ /* 0x000fe20003800200 */
[----:B------:R-:W-:Y:S02]  /*00f0*/  IMAD.MOV.U32 R0, RZ, RZ, 0x1 ;  /* 0x00000001ff007424 */ /* 0x000fe400078e00ff */
[----:B------:R-:W-:-:S13]  /*0100*/  ISETP.NE.AND.EX P0, PT, R3, RZ, PT, P0 ;  /* 0x000000ff0300720c */ /* 0x000fda0003f05300 */
[----:B0-----:R-:W-:Y:S05]  /*0110*/  @!P0 BRA `(.L_x_1) ;  /* 0x0000000000488947 */ /* 0x001fea0003800000 */
[----:B------:R-:W-:Y:S01]  /*0120*/  IADD3 R6, P0, PT, R2, 0x1, RZ ;  /* 0x0000000102067810 */ /* 0x000fe20007f1e0ff */
[----:B------:R-:W-:-:S04]  /*0130*/  IMAD.MOV.U32 R0, RZ, RZ, 0x1 ;  /* 0x00000001ff007424 */ /* 0x000fc800078e00ff */
[----:B------:R-:W-:-:S08]  /*0140*/  IMAD.X R9, RZ, RZ, R3, P0 ;  /* 0x000000ffff097224 */ /* 0x000fd000000e0603 */
.L_x_2:
[----:B------:R-:W-:Y:S01]  /*0150*/  LOP3.LUT R2, R6, 0x1, RZ, 0xc0, !PT ;  /* 0x0000000106027812 */ /* 0x000fe200078ec0ff */
[----:B------:R-:W-:-:S03]  /*0160*/  VIADD R0, R0, 0x1 ;  /* 0x0000000100007836 */ /* 0x000fc60000000000 */
[----:B------:R-:W-:-:S04]  /*0170*/  ISETP.NE.U32.AND P0, PT, R2, 0x1, PT ;  /* 0x000000010200780c */ /* 0x000fc80003f05070 */
[----:B------:R-:W-:-:S13]  /*0180*/  ISETP.NE.U32.AND.EX P0, PT, RZ, RZ, PT, P0 ;  /* 0x000000ffff00720c */ /* 0x000fda0003f05100 */
[----:B------:R-:W-:Y:S02]  /*0190*/  @!P0 IMAD.MOV.U32 R2, RZ, RZ, 0x1 ;  /* 0x00000001ff028424 */ /* 0x000fe400078e00ff */
[----:B------:R-:W-:Y:S02]  /*01a0*/  @!P0 IMAD.MOV.U32 R3, RZ, RZ, 0x0 ;  /* 0x00000000ff038424 */ /* 0x000fe400078e00ff */
[----:B------:R-:W-:Y:S02]  /*01b0*/  @!P0 IMAD R11, R9, 0x3, RZ ;  /* 0x00000003090b8824 */ /* 0x000fe400078e02ff */
[C---:B------:R-:W-:Y:S01]  /*01c0*/  @!P0 IMAD.WIDE.U32 R2, R6.reuse, 0x3, R2 ;  /* 0x0000000306028825 */ /* 0x040fe200078e0002 */
[--C-:B------:R-:W-:Y:S02]  /*01d0*/  @P0 SHF.R.S64 R6, R6, 0x1, R9.reuse ;  /* 0x0000000106060819 */ /* 0x100fe40000001009 */
[----:B------:R-:W-:Y:S01]  /*01e0*/  @P0 SHF.R.S32.HI R9, RZ, 0x1, R9 ;  /* 0x00000001ff090819 */ /* 0x000fe20000011409 */
[----:B------:R-:W-:-:S02]  /*01f0*/  @!P0 IMAD.MOV.U32 R6, RZ, RZ, R2 ;  /* 0x000000ffff068224 */ /* 0x000fc400078e0002 */
[----:B------:R-:W-:-:S03]  /*0200*/  @!P0 IMAD.IADD R9, R3, 0x1, R11 ;  /* 0x0000000103098824 */ /* 0x000fc600078e020b */
[----:B------:R-:W-:-:S04]  /*0210*/  ISETP.NE.U32.AND P0, PT, R6, 0x1, PT ;  /* 0x000000010600780c */ /* 0x000fc80003f05070 */
[----:B------:R-:W-:-:S13]  /*0220*/  ISETP.NE.AND.EX P0, PT, R9, RZ, PT, P0 ;  /* 0x000000ff0900720c */ /* 0x000fda0003f05300 */
[----:B------:R-:W-:Y:S05]  /*0230*/  @P0 BRA `(.L_x_2) ;  /* 0xfffffffc00c40947 */ /* 0x000fea000383ffff */
.L_x_1:
[----:B------:R-:W-:Y:S05]  /*0240*/  BSYNC.RECONVERGENT B0 ;  /* 0x0000000000007941 */ /* 0x000fea0003800200 */
.L_x_0:
[----:B-----5:R-:W-:-:S13]  /*0250*/  ISETP.GT.AND P0, PT, R0, R7, PT ;  /* 0x000000070000720c */ /* 0x020fda0003f04270 */
[----:B------:R-:W-:Y:S05]  /*0260*/  @!P0 EXIT ;  /* 0x000000000000894d */ /* 0x000fea0003800000 */
[----:B------:R-:W0:Y:S01]  /*0270*/  S2R R2, SR_LANEID ;  /* 0x0000000000027919 */ /* 0x000e220000000000 */
[----:B------:R-:W-:Y:S01]  /*0280*/  VOTEU.ANY UR4, UPT, PT ;  /* 0x0000000000047886 */ /* 0x000fe200038e0100 */
[----:B------:R-:W-:Y:S01]  /*0290*/  CREDUX.MAX.S32 UR5, R0 ;  /* 0x00000000000572cc */ /* 0x000fe20000000200 */
[----:B------:R-:W-:-:S12]  /*02a0*/  UFLO.U32 UR4, UR4 ;  /* 0x00000004000472bd */ /* 0x000fd800080e0000 */
[----:B------:R-:W-:Y:S01]  /*02b0*/  IMAD.U32 R3, RZ, RZ, UR5 ;  /* 0x00000005ff037e24 */ /* 0x000fe2000f8e00ff */
[----:B0-----:R-:W-:-:S13]  /*02c0*/  ISETP.EQ.U32.AND P0, PT, R2, UR4, PT ;  /* 0x0000000402007c0c */ /* 0x001fda000bf02070 */
[----:B------:R-:W-:Y:S01]  /*02d0*/  @P0 REDG.E.MAX.S32.STRONG.GPU desc[UR6][R4.64], R3 ;  /* 0x000000030400098e */ /* 0x000fe2000d12e306 */
[----:B------:R-:W-:Y:S05]  /*02e0*/  EXIT ;  /* 0x000000000000794d */ /* 0x000fea0003800000 */
.L_x_3:
[----:B------:R-:W-:-:S00]  /*02f0*/  BRA `(.L_x_3) ;  /* 0xfffffffc00fc7947 */ /* 0x000fc0000383ffff */
[----:B------:R-:W-:-:S00]  /*0300*/  NOP ;  /* 0x0000000000007918 */ /* 0x000fc00000000000 */
[----:B------:R-:W-:-:S00]  /*0310*/  NOP ;  /* 0x0000000000007918 */ /* 0x000fc00000000000 */
[----:B------:R-:W-:-:S00]  /*0320*/  NOP ;  /* 0x0000000000007918 */ /* 0x000fc00000000000 */
[----:B------:R-:W-:-:S00]  /*0330*/  NOP ;  /* 0x0000000000007918 */ /* 0x000fc00000000000 */
[----:B------:R-:W-:-:S00]  /*0340*/  NOP ;  /* 0x0000000000007918 */ /* 0x000fc00000000000 */
[----:B------:R-:W-:-:S00]  /*0350*/  NOP ;  /* 0x0000000000007918 */ /* 0x000fc00000000000 */
[----:B------:R-:W-:-:S00]  /*0360*/  NOP ;  /* 0x0000000000007918 */ /* 0x000fc00000000000 */
[----:B------:R-:W-:-:S00]  /*0370*/  NOP ;  /* 0x0000000000007918 */ /* 0x000fc00000000000 */
.L_x_4:


//--------------------- .nv.shared.reserved.0     --------------------------
	.section	.nv.shared.reserved.0,"aw",@nobits
	.weak		__nv_reservedSMEM_offset_0_alias
	.size		__nv_reservedSMEM_offset_0_alias, 0, 64
	.other		__nv_reservedSMEM_offset_0_alias,@"STO_CUDA_RESERVED_SHARED STV_DEFAULT"
__nv_reservedSMEM_offset_0_alias:
	.zero		0
	.zero		64


//--------------------- .nv.constant0._Z7collatzlPili --------------------------
	.section	.nv.constant0._Z7collatzlPili,"a",@progbits
	.sectionflags	@""
	.align	4
.nv.constant0._Z7collatzlPili:
	.zero		924


//--------------------- SYMBOLS --------------------------

	.type		.nv.reservedSmem.offset0,@object
	.size		.nv.reservedSmem.offset0,0x4
